//
// Generated by NVIDIA NVVM Compiler
//
// Compiler Build ID: CL-36424714
// Cuda compilation tools, release 13.0, V13.0.88
// Based on NVVM 20.0.0
//

.version 9.0
.target sm_100
.address_size 64

	// .globl	_Z9mulKernelPiS_S_iii

.visible .entry _Z9mulKernelPiS_S_iii(
	.param .u64 .ptr .align 1 _Z9mulKernelPiS_S_iii_param_0,
	.param .u64 .ptr .align 1 _Z9mulKernelPiS_S_iii_param_1,
	.param .u64 .ptr .align 1 _Z9mulKernelPiS_S_iii_param_2,
	.param .u32 _Z9mulKernelPiS_S_iii_param_3,
	.param .u32 _Z9mulKernelPiS_S_iii_param_4,
	.param .u32 _Z9mulKernelPiS_S_iii_param_5
)
{
	.reg .pred 	%p<13>;
	.reg .b32 	%r<110>;
	.reg .b64 	%rd<40>;

	ld.param.u64 	%rd4, [_Z9mulKernelPiS_S_iii_param_0];
	ld.param.u64 	%rd5, [_Z9mulKernelPiS_S_iii_param_1];
	ld.param.u64 	%rd6, [_Z9mulKernelPiS_S_iii_param_2];
	ld.param.u32 	%r34, [_Z9mulKernelPiS_S_iii_param_3];
	ld.param.u32 	%r32, [_Z9mulKernelPiS_S_iii_param_4];
	ld.param.u32 	%r33, [_Z9mulKernelPiS_S_iii_param_5];
	cvta.to.global.u64 	%rd1, %rd6;
	cvta.to.global.u64 	%rd2, %rd5;
	mov.u32 	%r35, %ctaid.y;
	mov.u32 	%r36, %ntid.y;
	mov.u32 	%r37, %tid.y;
	mad.lo.s32 	%r1, %r35, %r36, %r37;
	mov.u32 	%r38, %ctaid.x;
	mov.u32 	%r39, %ntid.x;
	mov.u32 	%r40, %tid.x;
	mad.lo.s32 	%r2, %r38, %r39, %r40;
	setp.ge.s32 	%p1, %r1, %r34;
	setp.ge.s32 	%p2, %r2, %r32;
	or.pred  	%p3, %p1, %p2;
	@%p3 bra 	$L__BB0_14;
	setp.lt.s32 	%p4, %r33, 1;
	mov.b32 	%r109, 0;
	@%p4 bra 	$L__BB0_13;
	mul.lo.s32 	%r3, %r32, %r1;
	and.b32  	%r4, %r33, 7;
	setp.lt.u32 	%p5, %r33, 8;
	mov.b32 	%r104, 0;
	mov.u32 	%r109, %r104;
	@%p5 bra 	$L__BB0_5;
	and.b32  	%r104, %r33, 2147483640;
	neg.s32 	%r98, %r104;
	shl.b32 	%r7, %r32, 3;
	add.s64 	%rd3, %rd2, 16;
	mov.b32 	%r109, 0;
	mul.wide.s32 	%rd11, %r32, 4;
	mov.u32 	%r96, %r3;
	mov.u32 	%r97, %r2;
$L__BB0_4:
	.pragma "nounroll";
	mul.wide.s32 	%rd7, %r96, 4;
	add.s64 	%rd8, %rd3, %rd7;
	ld.global.u32 	%r45, [%rd8+-16];
	mul.wide.s32 	%rd9, %r97, 4;
	add.s64 	%rd10, %rd1, %rd9;
	ld.global.u32 	%r46, [%rd10];
	mad.lo.s32 	%r47, %r46, %r45, %r109;
	ld.global.u32 	%r48, [%rd8+-12];
	add.s64 	%rd12, %rd10, %rd11;
	ld.global.u32 	%r49, [%rd12];
	mad.lo.s32 	%r50, %r49, %r48, %r47;
	ld.global.u32 	%r51, [%rd8+-8];
	add.s64 	%rd13, %rd12, %rd11;
	ld.global.u32 	%r52, [%rd13];
	mad.lo.s32 	%r53, %r52, %r51, %r50;
	ld.global.u32 	%r54, [%rd8+-4];
	add.s64 	%rd14, %rd13, %rd11;
	ld.global.u32 	%r55, [%rd14];
	mad.lo.s32 	%r56, %r55, %r54, %r53;
	ld.global.u32 	%r57, [%rd8];
	add.s64 	%rd15, %rd14, %rd11;
	ld.global.u32 	%r58, [%rd15];
	mad.lo.s32 	%r59, %r58, %r57, %r56;
	ld.global.u32 	%r60, [%rd8+4];
	add.s64 	%rd16, %rd15, %rd11;
	ld.global.u32 	%r61, [%rd16];
	mad.lo.s32 	%r62, %r61, %r60, %r59;
	ld.global.u32 	%r63, [%rd8+8];
	add.s64 	%rd17, %rd16, %rd11;
	ld.global.u32 	%r64, [%rd17];
	mad.lo.s32 	%r65, %r64, %r63, %r62;
	ld.global.u32 	%r66, [%rd8+12];
	add.s64 	%rd18, %rd17, %rd11;
	ld.global.u32 	%r67, [%rd18];
	mad.lo.s32 	%r109, %r67, %r66, %r65;
	add.s32 	%r98, %r98, 8;
	add.s32 	%r97, %r97, %r7;
	add.s32 	%r96, %r96, 8;
	setp.ne.s32 	%p6, %r98, 0;
	@%p6 bra 	$L__BB0_4;
$L__BB0_5:
	setp.eq.s32 	%p7, %r4, 0;
	@%p7 bra 	$L__BB0_13;
	and.b32  	%r19, %r33, 3;
	setp.lt.u32 	%p8, %r4, 4;
	@%p8 bra 	$L__BB0_8;
	add.s32 	%r69, %r104, %r3;
	mul.wide.s32 	%rd19, %r69, 4;
	add.s64 	%rd20, %rd2, %rd19;
	ld.global.u32 	%r70, [%rd20];
	mad.lo.s32 	%r71, %r104, %r32, %r2;
	mul.wide.s32 	%rd21, %r71, 4;
	add.s64 	%rd22, %rd1, %rd21;
	ld.global.u32 	%r72, [%rd22];
	mad.lo.s32 	%r73, %r72, %r70, %r109;
	ld.global.u32 	%r74, [%rd20+4];
	mul.wide.s32 	%rd23, %r32, 4;
	add.s64 	%rd24, %rd22, %rd23;
	ld.global.u32 	%r75, [%rd24];
	mad.lo.s32 	%r76, %r75, %r74, %r73;
	ld.global.u32 	%r77, [%rd20+8];
	add.s64 	%rd25, %rd24, %rd23;
	ld.global.u32 	%r78, [%rd25];
	mad.lo.s32 	%r79, %r78, %r77, %r76;
	ld.global.u32 	%r80, [%rd20+12];
	add.s64 	%rd26, %rd25, %rd23;
	ld.global.u32 	%r81, [%rd26];
	mad.lo.s32 	%r109, %r81, %r80, %r79;
	add.s32 	%r104, %r104, 4;
$L__BB0_8:
	setp.eq.s32 	%p9, %r19, 0;
	@%p9 bra 	$L__BB0_13;
	setp.eq.s32 	%p10, %r19, 1;
	@%p10 bra 	$L__BB0_11;
	add.s32 	%r83, %r104, %r3;
	mul.wide.s32 	%rd27, %r83, 4;
	add.s64 	%rd28, %rd2, %rd27;
	ld.global.u32 	%r84, [%rd28];
	mad.lo.s32 	%r85, %r104, %r32, %r2;
	mul.wide.s32 	%rd29, %r85, 4;
	add.s64 	%rd30, %rd1, %rd29;
	ld.global.u32 	%r86, [%rd30];
	mad.lo.s32 	%r87, %r86, %r84, %r109;
	ld.global.u32 	%r88, [%rd28+4];
	mul.wide.s32 	%rd31, %r32, 4;
	add.s64 	%rd32, %rd30, %rd31;
	ld.global.u32 	%r89, [%rd32];
	mad.lo.s32 	%r109, %r89, %r88, %r87;
	add.s32 	%r104, %r104, 2;
$L__BB0_11:
	and.b32  	%r90, %r33, 1;
	setp.eq.b32 	%p11, %r90, 1;
	not.pred 	%p12, %p11;
	@%p12 bra 	$L__BB0_13;
	add.s32 	%r91, %r104, %r3;
	mul.wide.s32 	%rd33, %r91, 4;
	add.s64 	%rd34, %rd2, %rd33;
	ld.global.u32 	%r92, [%rd34];
	mad.lo.s32 	%r93, %r104, %r32, %r2;
	mul.wide.s32 	%rd35, %r93, 4;
	add.s64 	%rd36, %rd1, %rd35;
	ld.global.u32 	%r94, [%rd36];
	mad.lo.s32 	%r109, %r94, %r92, %r109;
$L__BB0_13:
	mad.lo.s32 	%r95, %r32, %r1, %r2;
	cvta.to.global.u64 	%rd37, %rd4;
	mul.wide.s32 	%rd38, %r95, 4;
	add.s64 	%rd39, %rd37, %rd38;
	st.global.u32 	[%rd39], %r109;
$L__BB0_14:
	ret;

}


// ===== COMPILED SASS (sm_100) =====

	.target	sm_100

	.elftype	@"ET_EXEC"


//--------------------- .note.nv.tkinfo           --------------------------
	.section	.note.nv.tkinfo,"",@"SHT_NOTE"
	.sectionflags	@"SHF_NOTE_NV_TKINFO"
	.tkinfo
        /*0018*/ 	.word	0x00000002
        /*0030*/ 	.string	""
        /*0030*/ 	.string	"ptxas"
        /*0030*/ 	.string	"Cuda compilation tools, release 13.0, V13.0.88"
        /*0030*/ 	.string	"Build cuda_13.0.r13.0/compiler.36424714_0"
        /*0030*/ 	.string	"-arch sm_100 -m 64 "



//--------------------- .note.nv.cuinfo           --------------------------
	.section	.note.nv.cuinfo,"",@"SHT_NOTE"
	.sectionflags	@"SHF_NOTE_NV_CUINFO"
        /*0018*/ 	.short	0x0002
        /*001a*/ 	.short	0x0064
        /*001c*/ 	.short	0x0082
	.zero		2


//--------------------- .nv.info                  --------------------------
	.section	.nv.info,"",@"SHT_CUDA_INFO"
	.align	4


	//----- nvinfo : EIATTR_REGCOUNT
	.align		4
        /*0000*/ 	.byte	0x04, 0x2f
        /*0002*/ 	.short	(.L_1 - .L_0)
	.align		4
.L_0:
        /*0004*/ 	.word	index@(_Z9mulKernelPiS_S_iii)
        /*0008*/ 	.word	0x00000020


	//----- nvinfo : EIATTR_FRAME_SIZE
	.align		4
.L_1:
        /*000c*/ 	.byte	0x04, 0x11
        /*000e*/ 	.short	(.L_3 - .L_2)
	.align		4
.L_2:
        /*0010*/ 	.word	index@(_Z9mulKernelPiS_S_iii)
        /*0014*/ 	.word	0x00000000


	//----- nvinfo : EIATTR_MIN_STACK_SIZE
	.align		4
.L_3:
        /*0018*/ 	.byte	0x04, 0x12
        /*001a*/ 	.short	(.L_5 - .L_4)
	.align		4
.L_4:
        /*001c*/ 	.word	index@(_Z9mulKernelPiS_S_iii)
        /*0020*/ 	.word	0x00000000
.L_5:


//--------------------- .nv.compat                --------------------------
	.section	.nv.compat,"",@"SHT_CUDA_COMPAT_INFO"
	.align	4
        /*0000*/ 	.byte	0x02, 0x09, 0x00, 0x00, 0x02, 0x02, 0x01, 0x00, 0x02, 0x05, 0x05, 0x00, 0x03, 0x07, 0x01, 0x01
        /*0010*/ 	.byte	0x02, 0x03, 0x00, 0x00, 0x02, 0x06, 0x01, 0x00, 0x04, 0x0b, 0x08, 0x00, 0x09, 0x00, 0x00, 0x00
        /*0020*/ 	.byte	0x00, 0x00, 0x00, 0x00


//--------------------- .nv.info._Z9mulKernelPiS_S_iii --------------------------
	.section	.nv.info._Z9mulKernelPiS_S_iii,"",@"SHT_CUDA_INFO"
	.sectionflags	@""
	.align	4


	//----- nvinfo : EIATTR_CUDA_API_VERSION
	.align		4
        /*0000*/ 	.byte	0x04, 0x37
        /*0002*/ 	.short	(.L_7 - .L_6)
.L_6:
        /*0004*/ 	.word	0x00000082


	//----- nvinfo : EIATTR_KPARAM_INFO
	.align		4
.L_7:
        /*0008*/ 	.byte	0x04, 0x17
        /*000a*/ 	.short	(.L_9 - .L_8)
.L_8:
        /*000c*/ 	.word	0x00000000
        /*0010*/ 	.short	0x0005
        /*0012*/ 	.short	0x0020
        /*0014*/ 	.byte	0x00, 0xf0, 0x11, 0x00


	//----- nvinfo : EIATTR_KPARAM_INFO
	.align		4
.L_9:
        /*0018*/ 	.byte	0x04, 0x17
        /*001a*/ 	.short	(.L_11 - .L_10)
.L_10:
        /*001c*/ 	.word	0x00000000
        /*0020*/ 	.short	0x0004
        /*0022*/ 	.short	0x001c
        /*0024*/ 	.byte	0x00, 0xf0, 0x11, 0x00


	//----- nvinfo : EIATTR_KPARAM_INFO
	.align		4
.L_11:
        /*0028*/ 	.byte	0x04, 0x17
        /*002a*/ 	.short	(.L_13 - .L_12)
.L_12:
        /*002c*/ 	.word	0x00000000
        /*0030*/ 	.short	0x0003
        /*0032*/ 	.short	0x0018
        /*0034*/ 	.byte	0x00, 0xf0, 0x11, 0x00


	//----- nvinfo : EIATTR_KPARAM_INFO
	.align		4
.L_13:
        /*0038*/ 	.byte	0x04, 0x17
        /*003a*/ 	.short	(.L_15 - .L_14)
.L_14:
        /*003c*/ 	.word	0x00000000
        /*0040*/ 	.short	0x0002
        /*0042*/ 	.short	0x0010
        /*0044*/ 	.byte	0x00, 0xf5, 0x21, 0x00


	//----- nvinfo : EIATTR_KPARAM_INFO
	.align		4
.L_15:
        /*0048*/ 	.byte	0x04, 0x17
        /*004a*/ 	.short	(.L_17 - .L_16)
.L_16:
        /*004c*/ 	.word	0x00000000
        /*0050*/ 	.short	0x0001
        /*0052*/ 	.short	0x0008
        /*0054*/ 	.byte	0x00, 0xf5, 0x21, 0x00


	//----- nvinfo : EIATTR_KPARAM_INFO
	.align		4
.L_17:
        /*0058*/ 	.byte	0x04, 0x17
        /*005a*/ 	.short	(.L_19 - .L_18)
.L_18:
        /*005c*/ 	.word	0x00000000
        /*0060*/ 	.short	0x0000
        /*0062*/ 	.short	0x0000
        /*0064*/ 	.byte	0x00, 0xf5, 0x21, 0x00


	//----- nvinfo : EIATTR_SPARSE_MMA_MASK
	.align		4
.L_19:
        /*0068*/ 	.byte	0x03, 0x50
        /*006a*/ 	.short	0x0000


	//----- nvinfo : EIATTR_MAXREG_COUNT
	.align		4
        /*006c*/ 	.byte	0x03, 0x1b
        /*006e*/ 	.short	0x00ff


	//----- nvinfo : EIATTR_MERCURY_ISA_VERSION
	.align		4
        /*0070*/ 	.byte	0x03, 0x5f
        /*0072*/ 	.short	0x0101


	//----- nvinfo : EIATTR_VRC_CTA_INIT_COUNT
	.align		4
        /*0074*/ 	.byte	0x02, 0x4a
	.zero		1
	.zero		1


	//----- nvinfo : EIATTR_EXIT_INSTR_OFFSETS
	.align		4
        /*0078*/ 	.byte	0x04, 0x1c
        /*007a*/ 	.short	(.L_21 - .L_20)


	//   ....[0]....
.L_20:
        /*007c*/ 	.word	0x000000c0


	//   ....[1]....
        /*0080*/ 	.word	0x00000840


	//----- nvinfo : EIATTR_CBANK_PARAM_SIZE
	.align		4
.L_21:
        /*0084*/ 	.byte	0x03, 0x19
        /*0086*/ 	.short	0x0024


	//----- nvinfo : EIATTR_PARAM_CBANK
	.align		4
        /*0088*/ 	.byte	0x04, 0x0a
        /*008a*/ 	.short	(.L_23 - .L_22)
	.align		4
.L_22:
        /*008c*/ 	.word	index@(.nv.constant0._Z9mulKernelPiS_S_iii)
        /*0090*/ 	.short	0x0380
        /*0092*/ 	.short	0x0024


	//----- nvinfo : EIATTR_SW_WAR
	.align		4
.L_23:
        /*0094*/ 	.byte	0x04, 0x36
        /*0096*/ 	.short	(.L_25 - .L_24)
.L_24:
        /*0098*/ 	.word	0x00000008
.L_25:


//--------------------- .nv.callgraph             --------------------------
	.section	.nv.callgraph,"",@"SHT_CUDA_CALLGRAPH"
	.align	4
	.sectionentsize	8
	.align		4
        /*0000*/ 	.word	0x00000000
	.align		4
        /*0004*/ 	.word	0xffffffff
	.align		4
        /*0008*/ 	.word	0x00000000
	.align		4
        /*000c*/ 	.word	0xfffffffe
	.align		4
        /*0010*/ 	.word	0x00000000
	.align		4
        /*0014*/ 	.word	0xfffffffd
	.align		4
        /*0018*/ 	.word	0x00000000
	.align		4
        /*001c*/ 	.word	0xfffffffc


//--------------------- .text._Z9mulKernelPiS_S_iii --------------------------
	.section	.text._Z9mulKernelPiS_S_iii,"ax",@progbits
	.align	128
        .global         _Z9mulKernelPiS_S_iii
        .type           _Z9mulKernelPiS_S_iii,@function
        .size           _Z9mulKernelPiS_S_iii,(.L_x_5 - _Z9mulKernelPiS_S_iii)
        .other          _Z9mulKernelPiS_S_iii,@"STO_CUDA_ENTRY STV_DEFAULT"
_Z9mulKernelPiS_S_iii:
.text._Z9mulKernelPiS_S_iii:
[----:B------:R-:W-:Y:S01]  /*0000*/  LDC R1, c[0x0][0x37c] ;  /* 0x0000df00ff017b82 */ /* 0x000fe20000000800 */
[----:B------:R-:W0:Y:S07]  /*0010*/  S2R R7, SR_TID.X ;  /* 0x0000000000077919 */ /* 0x000e2e0000002100 */
[----:B------:R-:W1:Y:S01]  /*0020*/  LDC R0, c[0x0][0x364] ;  /* 0x0000d900ff007b82 */ /* 0x000e620000000800 */
[----:B------:R-:W1:Y:S07]  /*0030*/  S2R R5, SR_TID.Y ;  /* 0x0000000000057919 */ /* 0x000e6e0000002200 */
[----:B------:R-:W0:Y:S08]  /*0040*/  S2UR UR5, SR_CTAID.X ;  /* 0x00000000000579c3 */ /* 0x000e300000002500 */
[----:B------:R-:W0:Y:S08]  /*0050*/  LDC R16, c[0x0][0x360] ;  /* 0x0000d800ff107b82 */ /* 0x000e300000000800 */
[----:B------:R-:W1:Y:S08]  /*0060*/  S2UR UR4, SR_CTAID.Y ;  /* 0x00000000000479c3 */ /* 0x000e700000002600 */
[----:B------:R-:W2:Y:S01]  /*0070*/  LDC.64 R2, c[0x0][0x398] ;  /* 0x0000e600ff027b82 */ /* 0x000ea20000000a00 */
[----:B0-----:R-:W-:-:S02]  /*0080*/  IMAD R16, R16, UR5, R7 ;  /* 0x0000000510107c24 */ /* 0x001fc4000f8e0207 */
[----:B-1----:R-:W-:-:S03]  /*0090*/  IMAD R0, R0, UR4, R5 ;  /* 0x0000000400007c24 */ /* 0x002fc6000f8e0205 */
[----:B--2---:R-:W-:-:S04]  /*00a0*/  ISETP.GE.AND P0, PT, R16, R3, PT ;  /* 0x000000031000720c */ /* 0x004fc80003f06270 */
[----:B------:R-:W-:-:S13]  /*00b0*/  ISETP.GE.OR P0, PT, R0, R2, P0 ;  /* 0x000000020000720c */ /* 0x000fda0000706670 */
[----:B------:R-:W-:Y:S05]  /*00c0*/  @P0 EXIT ;  /* 0x000000000000094d */ /* 0x000fea0003800000 */
[----:B------:R-:W0:Y:S01]  /*00d0*/  LDC R2, c[0x0][0x3a0] ;  /* 0x0000e800ff027b82 */ /* 0x000e220000000800 */
[----:B------:R-:W1:Y:S01]  /*00e0*/  LDCU.64 UR6, c[0x0][0x358] ;  /* 0x00006b00ff0677ac */ /* 0x000e620008000a00 */
[----:B------:R-:W-:Y:S01]  /*00f0*/  HFMA2 R25, -RZ, RZ, 0, 0 ;  /* 0x00000000ff197431 */ /* 0x000fe200000001ff */
[----:B0-----:R-:W-:-:S13]  /*0100*/  ISETP.GE.AND P0, PT, R2, 0x1, PT ;  /* 0x000000010200780c */ /* 0x001fda0003f06270 */
[----:B-1----:R-:W-:Y:S05]  /*0110*/  @!P0 BRA `(.L_x_0) ;  /* 0x0000000400b88947 */ /* 0x002fea0003800000 */
[----:B------:R-:W-:Y:S01]  /*0120*/  ISETP.GE.U32.AND P1, PT, R2, 0x8, PT ;  /* 0x000000080200780c */ /* 0x000fe20003f26070 */
[----:B------:R-:W-:Y:S01]  /*0130*/  IMAD R18, R0, R3, RZ ;  /* 0x0000000300127224 */ /* 0x000fe200078e02ff */
[----:B------:R-:W-:Y:S02]  /*0140*/  LOP3.LUT R26, R2, 0x7, RZ, 0xc0, !PT ;  /* 0x00000007021a7812 */ /* 0x000fe400078ec0ff */
[----:B------:R-:W-:Y:S02]  /*0150*/  MOV R19, RZ ;  /* 0x000000ff00137202 */ /* 0x000fe40000000f00 */
[----:B------:R-:W-:Y:S02]  /*0160*/  ISETP.NE.AND P0, PT, R26, RZ, PT ;  /* 0x000000ff1a00720c */ /* 0x000fe40003f05270 */
[----:B------:R-:W-:-:S05]  /*0170*/  MOV R25, RZ ;  /* 0x000000ff00197202 */ /* 0x000fca0000000f00 */
[----:B------:R-:W-:Y:S06]  /*0180*/  @!P1 BRA `(.L_x_1) ;  /* 0x0000000000c49947 */ /* 0x000fec0003800000 */
[----:B------:R-:W0:Y:S01]  /*0190*/  LDCU.64 UR4, c[0x0][0x388] ;  /* 0x00007100ff0477ac */ /* 0x000e220008000a00 */
[----:B------:R-:W-:Y:S02]  /*01a0*/  LOP3.LUT R19, R2, 0x7ffffff8, RZ, 0xc0, !PT ;  /* 0x7ffffff802137812 */ /* 0x000fe400078ec0ff */
[----:B------:R-:W-:Y:S02]  /*01b0*/  MOV R25, RZ ;  /* 0x000000ff00197202 */ /* 0x000fe40000000f00 */
[----:B------:R-:W-:Y:S02]  /*01c0*/  MOV R17, R18 ;  /* 0x0000001200117202 */ /* 0x000fe40000000f00 */
[----:B------:R-:W-:Y:S02]  /*01d0*/  MOV R22, R16 ;  /* 0x0000001000167202 */ /* 0x000fe40000000f00 */
[----:B------:R-:W-:Y:S01]  /*01e0*/  IADD3 R20, PT, PT, -R19, RZ, RZ ;  /* 0x000000ff13147210 */ /* 0x000fe20007ffe1ff */
[----:B0-----:R-:W-:-:S04]  /*01f0*/  UIADD3 UR4, UP0, UPT, UR4, 0x10, URZ ;  /* 0x0000001004047890 */ /* 0x001fc8000ff1e0ff */
[----:B------:R-:W-:-:S12]  /*0200*/  UIADD3.X UR5, UPT, UPT, URZ, UR5, URZ, UP0, !UPT ;  /* 0x00000005ff057290 */ /* 0x000fd800087fe4ff */
.L_x_2:
[----:B------:R-:W0:Y:S01]  /*0210*/  LDC.64 R14, c[0x0][0x390] ;  /* 0x0000e400ff0e7b82 */ /* 0x000e220000000a00 */
[----:B------:R-:W-:Y:S02]  /*0220*/  MOV R4, UR4 ;  /* 0x0000000400047c02 */ /* 0x000fe40008000f00 */
[----:B------:R-:W-:-:S03]  /*0230*/  MOV R5, UR5 ;  /* 0x0000000500057c02 */ /* 0x000fc60008000f00 */
[----:B------:R-:W-:-:S05]  /*0240*/  IMAD.WIDE R4, R17, 0x4, R4 ;  /* 0x0000000411047825 */ /* 0x000fca00078e0204 */
[----:B------:R-:W2:Y:S04]  /*0250*/  LDG.E R21, desc[UR6][R4.64+-0x10] ;  /* 0xfffff00604157981 */ /* 0x000ea8000c1e1900 */
[----:B------:R-:W3:Y:S04]  /*0260*/  LDG.E R23, desc[UR6][R4.64+-0xc] ;  /* 0xfffff40604177981 */ /* 0x000ee8000c1e1900 */
[----:B------:R-:W4:Y:S01]  /*0270*/  LDG.E R28, desc[UR6][R4.64+-0x8] ;  /* 0xfffff806041c7981 */ /* 0x000f22000c1e1900 */
[----:B0-----:R-:W-:-:S05]  /*0280*/  IMAD.WIDE R14, R22, 0x4, R14 ;  /* 0x00000004160e7825 */ /* 0x001fca00078e020e */
[----:B------:R0:W2:Y:S01]  /*0290*/  LDG.E R24, desc[UR6][R14.64] ;  /* 0x000000060e187981 */ /* 0x0000a2000c1e1900 */
[----:B------:R-:W-:-:S04]  /*02a0*/  IMAD.WIDE R12, R3, 0x4, R14 ;  /* 0x00000004030c7825 */ /* 0x000fc800078e020e */
[C---:B------:R-:W-:Y:S02]  /*02b0*/  IMAD.WIDE R6, R3.reuse, 0x4, R12 ;  /* 0x0000000403067825 */ /* 0x040fe400078e020c */
[----:B------:R-:W3:Y:S02]  /*02c0*/  LDG.E R12, desc[UR6][R12.64] ;  /* 0x000000060c0c7981 */ /* 0x000ee4000c1e1900 */
[C---:B------:R-:W-:Y:S02]  /*02d0*/  IMAD.WIDE R8, R3.reuse, 0x4, R6 ;  /* 0x0000000403087825 */ /* 0x040fe400078e0206 */
[----:B------:R1:W4:Y:S02]  /*02e0*/  LDG.E R27, desc[UR6][R6.64] ;  /* 0x00000006061b7981 */ /* 0x000324000c1e1900 */
[C---:B------:R-:W-:Y:S02]  /*02f0*/  IMAD.WIDE R10, R3.reuse, 0x4, R8 ;  /* 0x00000004030a7825 */ /* 0x040fe400078e0208 */
[----:B------:R-:W5:Y:S02]  /*0300*/  LDG.E R8, desc[UR6][R8.64] ;  /* 0x0000000608087981 */ /* 0x000f64000c1e1900 */
[----:B0-----:R-:W-:-:S02]  /*0310*/  IMAD.WIDE R14, R3, 0x4, R10 ;  /* 0x00000004030e7825 */ /* 0x001fc400078e020a */
[----:B------:R-:W5:Y:S04]  /*0320*/  LDG.E R29, desc[UR6][R10.64] ;  /* 0x000000060a1d7981 */ /* 0x000f68000c1e1900 */
[----:B------:R-:W5:Y:S04]  /*0330*/  LDG.E R13, desc[UR6][R14.64] ;  /* 0x000000060e0d7981 */ /* 0x000f68000c1e1900 */
[----:B------:R-:W5:Y:S04]  /*0340*/  LDG.E R9, desc[UR6][R4.64+-0x4] ;  /* 0xfffffc0604097981 */ /* 0x000f68000c1e1900 */
[----:B------:R-:W5:Y:S04]  /*0350*/  LDG.E R10, desc[UR6][R4.64] ;  /* 0x00000006040a7981 */ /* 0x000f68000c1e1900 */
[----:B------:R-:W5:Y:S01]  /*0360*/  LDG.E R11, desc[UR6][R4.64+0x8] ;  /* 0x00000806040b7981 */ /* 0x000f62000c1e1900 */
[----:B--2---:R-:W-:-:S02]  /*0370*/  IMAD R21, R21, R24, R25 ;  /* 0x0000001815157224 */ /* 0x004fc400078e0219 */
[C---:B------:R-:W-:Y:S02]  /*0380*/  IMAD.WIDE R24, R3.reuse, 0x4, R14 ;  /* 0x0000000403187825 */ /* 0x040fe400078e020e */
[----:B------:R-:W2:Y:S02]  /*0390*/  LDG.E R14, desc[UR6][R4.64+0x4] ;  /* 0x00000406040e7981 */ /* 0x000ea4000c1e1900 */
[----:B-1----:R-:W-:Y:S02]  /*03a0*/  IMAD.WIDE R6, R3, 0x4, R24 ;  /* 0x0000000403067825 */ /* 0x002fe400078e0218 */
[----:B------:R0:W2:Y:S04]  /*03b0*/  LDG.E R15, desc[UR6][R4.64+0xc] ;  /* 0x00000c06040f7981 */ /* 0x0000a8000c1e1900 */
[----:B------:R-:W2:Y:S04]  /*03c0*/  LDG.E R6, desc[UR6][R6.64] ;  /* 0x0000000606067981 */ /* 0x000ea8000c1e1900 */
[----:B------:R-:W0:Y:S01]  /*03d0*/  LDG.E R4, desc[UR6][R24.64] ;  /* 0x0000000618047981 */ /* 0x000e22000c1e1900 */
[----:B---3--:R-:W-:Y:S01]  /*03e0*/  IMAD R12, R23, R12, R21 ;  /* 0x0000000c170c7224 */ /* 0x008fe200078e0215 */
[----:B------:R-:W-:-:S03]  /*03f0*/  IADD3 R20, PT, PT, R20, 0x8, RZ ;  /* 0x0000000814147810 */ /* 0x000fc60007ffe0ff */
[----:B----4-:R-:W-:Y:S01]  /*0400*/  IMAD R12, R28, R27, R12 ;  /* 0x0000001b1c0c7224 */ /* 0x010fe200078e020c */
[----:B------:R-:W-:-:S03]  /*0410*/  ISETP.NE.AND P1, PT, R20, RZ, PT ;  /* 0x000000ff1400720c */ /* 0x000fc60003f25270 */
[----:B-----5:R-:W-:-:S04]  /*0420*/  IMAD R8, R9, R8, R12 ;  /* 0x0000000809087224 */ /* 0x020fc800078e020c */
[----:B------:R-:W-:Y:S01]  /*0430*/  IMAD R8, R10, R29, R8 ;  /* 0x0000001d0a087224 */ /* 0x000fe200078e0208 */
[----:B------:R-:W-:Y:S02]  /*0440*/  LEA R22, R3, R22, 0x3 ;  /* 0x0000001603167211 */ /* 0x000fe400078e18ff */
[----:B------:R-:W-:Y:S01]  /*0450*/  IADD3 R17, PT, PT, R17, 0x8, RZ ;  /* 0x0000000811117810 */ /* 0x000fe20007ffe0ff */
[----:B--2---:R-:W-:-:S04]  /*0460*/  IMAD R8, R14, R13, R8 ;  /* 0x0000000d0e087224 */ /* 0x004fc800078e0208 */
[----:B0-----:R-:W-:-:S04]  /*0470*/  IMAD R4, R11, R4, R8 ;  /* 0x000000040b047224 */ /* 0x001fc800078e0208 */
[----:B------:R-:W-:Y:S01]  /*0480*/  IMAD R25, R15, R6, R4 ;  /* 0x000000060f197224 */ /* 0x000fe200078e0204 */
[----:B------:R-:W-:Y:S06]  /*0490*/  @P1 BRA `(.L_x_2) ;  /* 0xfffffffc005c1947 */ /* 0x000fec000383ffff */
.L_x_1:
[----:B------:R-:W-:Y:S05]  /*04a0*/  @!P0 BRA `(.L_x_0) ;  /* 0x0000000000d48947 */ /* 0x000fea0003800000 */
[----:B------:R-:W-:Y:S02]  /*04b0*/  ISETP.GE.U32.AND P0, PT, R26, 0x4, PT ;  /* 0x000000041a00780c */ /* 0x000fe40003f06070 */
[----:B------:R-:W-:-:S04]  /*04c0*/  LOP3.LUT R17, R2, 0x3, RZ, 0xc0, !PT ;  /* 0x0000000302117812 */ /* 0x000fc800078ec0ff */
[----:B------:R-:W-:-:S07]  /*04d0*/  ISETP.NE.AND P1, PT, R17, RZ, PT ;  /* 0x000000ff1100720c */ /* 0x000fce0003f25270 */
[----:B------:R-:W-:Y:S06]  /*04e0*/  @!P0 BRA `(.L_x_3) ;  /* 0x0000000000588947 */ /* 0x000fec0003800000 */
[----:B------:R-:W0:Y:S01]  /*04f0*/  LDC.64 R10, c[0x0][0x390] ;  /* 0x0000e400ff0a7b82 */ /* 0x000e220000000a00 */
[----:B------:R-:W-:Y:S01]  /*0500*/  IMAD R9, R19, R3, R16 ;  /* 0x0000000313097224 */ /* 0x000fe200078e0210 */
[----:B------:R-:W-:-:S06]  /*0510*/  IADD3 R7, PT, PT, R18, R19, RZ ;  /* 0x0000001312077210 */ /* 0x000fcc0007ffe0ff */
[----:B------:R-:W1:Y:S01]  /*0520*/  LDC.64 R4, c[0x0][0x388] ;  /* 0x0000e200ff047b82 */ /* 0x000e620000000a00 */
[----:B0-----:R-:W-:-:S04]  /*0530*/  IMAD.WIDE R10, R9, 0x4, R10 ;  /* 0x00000004090a7825 */ /* 0x001fc800078e020a */
[----:B------:R-:W-:Y:S02]  /*0540*/  IMAD.WIDE R12, R3, 0x4, R10 ;  /* 0x00000004030c7825 */ /* 0x000fe400078e020a */
[----:B------:R-:W2:Y:S02]  /*0550*/  LDG.E R10, desc[UR6][R10.64] ;  /* 0x000000060a0a7981 */ /* 0x000ea4000c1e1900 */
[----:B-1----:R-:W-:-:S04]  /*0560*/  IMAD.WIDE R4, R7, 0x4, R4 ;  /* 0x0000000407047825 */ /* 0x002fc800078e0204 */
[C---:B------:R-:W-:Y:S01]  /*0570*/  IMAD.WIDE R6, R3.reuse, 0x4, R12 ;  /* 0x0000000403067825 */ /* 0x040fe200078e020c */
[----:B------:R-:W2:Y:S04]  /*0580*/  LDG.E R14, desc[UR6][R4.64] ;  /* 0x00000006040e7981 */ /* 0x000ea8000c1e1900 */
[----:B------:R-:W3:Y:S01]  /*0590*/  LDG.E R12, desc[UR6][R12.64] ;  /* 0x000000060c0c7981 */ /* 0x000ee2000c1e1900 */
[----:B------:R-:W-:-:S03]  /*05a0*/  IMAD.WIDE R8, R3, 0x4, R6 ;  /* 0x0000000403087825 */ /* 0x000fc600078e0206 */
[----:B------:R-:W3:Y:S04]  /*05b0*/  LDG.E R15, desc[UR6][R4.64+0x4] ;  /* 0x00000406040f7981 */ /* 0x000ee8000c1e1900 */
[----:B------:R-:W4:Y:S04]  /*05c0*/  LDG.E R20, desc[UR6][R6.64] ;  /* 0x0000000606147981 */ /* 0x000f28000c1e1900 */
[----:B------:R-:W4:Y:S04]  /*05d0*/  LDG.E R21, desc[UR6][R4.64+0x8] ;  /* 0x0000080604157981 */ /* 0x000f28000c1e1900 */
[----:B------:R-:W5:Y:S04]  /*05e0*/  LDG.E R23, desc[UR6][R4.64+0xc] ;  /* 0x00000c0604177981 */ /* 0x000f68000c1e1900 */
[----:B------:R-:W5:Y:S01]  /*05f0*/  LDG.E R8, desc[UR6][R8.64] ;  /* 0x0000000608087981 */ /* 0x000f62000c1e1900 */
[----:B------:R-:W-:Y:S01]  /*0600*/  IADD3 R19, PT, PT, R19, 0x4, RZ ;  /* 0x0000000413137810 */ /* 0x000fe20007ffe0ff */
[----:B--2---:R-:W-:-:S04]  /*0610*/  IMAD R14, R14, R10, R25 ;  /* 0x0000000a0e0e7224 */ /* 0x004fc800078e0219 */
[----:B---3--:R-:W-:-:S04]  /*0620*/  IMAD R14, R15, R12, R14 ;  /* 0x0000000c0f0e7224 */ /* 0x008fc800078e020e */
[----:B----4-:R-:W-:-:S04]  /*0630*/  IMAD R14, R21, R20, R14 ;  /* 0x00000014150e7224 */ /* 0x010fc800078e020e */
[----:B-----5:R-:W-:-:S07]  /*0640*/  IMAD R25, R23, R8, R14 ;  /* 0x0000000817197224 */ /* 0x020fce00078e020e */
.L_x_3:
[----:B------:R-:W-:Y:S05]  /*0650*/  @!P1 BRA `(.L_x_0) ;  /* 0x0000000000689947 */ /* 0x000fea0003800000 */
[----:B------:R-:W-:Y:S02]  /*0660*/  ISETP.NE.AND P0, PT, R17, 0x1, PT ;  /* 0x000000011100780c */ /* 0x000fe40003f05270 */
[----:B------:R-:W-:-:S04]  /*0670*/  LOP3.LUT R2, R2, 0x1, RZ, 0xc0, !PT ;  /* 0x0000000102027812 */ /* 0x000fc800078ec0ff */
[----:B------:R-:W-:-:S07]  /*0680*/  ISETP.NE.U32.AND P1, PT, R2, 0x1, PT ;  /* 0x000000010200780c */ /* 0x000fce0003f25070 */
[----:B------:R-:W0:Y:S01]  /*0690*/  @P0 LDC.64 R10, c[0x0][0x390] ;  /* 0x0000e400ff0a0b82 */ /* 0x000e220000000a00 */
[C---:B------:R-:W-:Y:S01]  /*06a0*/  @P0 IMAD R15, R19.reuse, R3, R16 ;  /* 0x00000003130f0224 */ /* 0x040fe200078e0210 */
[----:B------:R-:W-:Y:S02]  /*06b0*/  @P0 IADD3 R13, PT, PT, R18, R19, RZ ;  /* 0x00000013120d0210 */ /* 0x000fe40007ffe0ff */
[----:B------:R-:W-:-:S04]  /*06c0*/  @P0 IADD3 R19, PT, PT, R19, 0x2, RZ ;  /* 0x0000000213130810 */ /* 0x000fc80007ffe0ff */
[----:B------:R-:W1:Y:S08]  /*06d0*/  @P0 LDC.64 R8, c[0x0][0x388] ;  /* 0x0000e200ff080b82 */ /* 0x000e700000000a00 */
[----:B------:R-:W2:Y:S08]  /*06e0*/  @!P1 LDC.64 R6, c[0x0][0x388] ;  /* 0x0000e200ff069b82 */ /* 0x000eb00000000a00 */
[----:B------:R-:W3:Y:S01]  /*06f0*/  @!P1 LDC.64 R4, c[0x0][0x390] ;  /* 0x0000e400ff049b82 */ /* 0x000ee20000000a00 */
[----:B0-----:R-:W-:Y:S01]  /*0700*/  @P0 IMAD.WIDE R10, R15, 0x4, R10 ;  /* 0x000000040f0a0825 */ /* 0x001fe200078e020a */
[----:B------:R-:W-:-:S03]  /*0710*/  @!P1 IADD3 R15, PT, PT, R18, R19, RZ ;  /* 0x00000013120f9210 */ /* 0x000fc60007ffe0ff */
[----:B------:R-:W-:Y:S01]  /*0720*/  @!P1 IMAD R19, R19, R3, R16 ;  /* 0x0000000313139224 */ /* 0x000fe200078e0210 */
[----:B------:R-:W4:Y:S01]  /*0730*/  @P0 LDG.E R14, desc[UR6][R10.64] ;  /* 0x000000060a0e0981 */ /* 0x000f22000c1e1900 */
[----:B-1----:R-:W-:-:S04]  /*0740*/  @P0 IMAD.WIDE R8, R13, 0x4, R8 ;  /* 0x000000040d080825 */ /* 0x002fc800078e0208 */
[----:B------:R-:W-:Y:S01]  /*0750*/  @P0 IMAD.WIDE R12, R3, 0x4, R10 ;  /* 0x00000004030c0825 */ /* 0x000fe200078e020a */
[----:B------:R-:W4:Y:S03]  /*0760*/  @P0 LDG.E R2, desc[UR6][R8.64] ;  /* 0x0000000608020981 */ /* 0x000f26000c1e1900 */
[----:B--2---:R-:W-:Y:S01]  /*0770*/  @!P1 IMAD.WIDE R6, R15, 0x4, R6 ;  /* 0x000000040f069825 */ /* 0x004fe200078e0206 */
[----:B------:R-:W2:Y:S04]  /*0780*/  @P0 LDG.E R17, desc[UR6][R8.64+0x4] ;  /* 0x0000040608110981 */ /* 0x000ea8000c1e1900 */
[----:B------:R-:W2:Y:S01]  /*0790*/  @P0 LDG.E R12, desc[UR6][R12.64] ;  /* 0x000000060c0c0981 */ /* 0x000ea2000c1e1900 */
[----:B---3--:R-:W-:-:S03]  /*07a0*/  @!P1 IMAD.WIDE R4, R19, 0x4, R4 ;  /* 0x0000000413049825 */ /* 0x008fc600078e0204 */
[----:B------:R-:W3:Y:S04]  /*07b0*/  @!P1 LDG.E R6, desc[UR6][R6.64] ;  /* 0x0000000606069981 */ /* 0x000ee8000c1e1900 */
[----:B------:R-:W3:Y:S01]  /*07c0*/  @!P1 LDG.E R4, desc[UR6][R4.64] ;  /* 0x0000000604049981 */ /* 0x000ee2000c1e1900 */
[----:B----4-:R-:W-:-:S04]  /*07d0*/  @P0 IMAD R2, R2, R14, R25 ;  /* 0x0000000e02020224 */ /* 0x010fc800078e0219 */
[----:B--2---:R-:W-:-:S04]  /*07e0*/  @P0 IMAD R25, R17, R12, R2 ;  /* 0x0000000c11190224 */ /* 0x004fc800078e0202 */
[----:B---3--:R-:W-:-:S07]  /*07f0*/  @!P1 IMAD R25, R6, R4, R25 ;  /* 0x0000000406199224 */ /* 0x008fce00078e0219 */
.L_x_0:
[----:B------:R-:W0:Y:S01]  /*0800*/  LDC.64 R4, c[0x0][0x380] ;  /* 0x0000e000ff047b82 */ /* 0x000e220000000a00 */
[----:B------:R-:W-:-:S04]  /*0810*/  IMAD R3, R0, R3, R16 ;  /* 0x0000000300037224 */ /* 0x000fc800078e0210 */
[----:B0-----:R-:W-:-:S05]  /*0820*/  IMAD.WIDE R2, R3, 0x4, R4 ;  /* 0x0000000403027825 */ /* 0x001fca00078e0204 */
[----:B------:R-:W-:Y:S01]  /*0830*/  STG.E desc[UR6][R2.64], R25 ;  /* 0x0000001902007986 */ /* 0x000fe2000c101906 */
[----:B------:R-:W-:Y:S05]  /*0840*/  EXIT ;  /* 0x000000000000794d */ /* 0x000fea0003800000 */
.L_x_4:
[----:B------:R-:W-:-:S00]  /*0850*/  BRA `(.L_x_4) ;  /* 0xfffffffc00fc7947 */ /* 0x000fc0000383ffff */
[----:B------:R-:W-:-:S00]  /*0860*/  NOP ;  /* 0x0000000000007918 */ /* 0x000fc00000000000 */
        /* <DEDUP_REMOVED lines=9> */
.L_x_5:


//--------------------- .nv.shared.reserved.0     --------------------------
	.section	.nv.shared.reserved.0,"aw",@nobits
	.weak		__nv_reservedSMEM_offset_0_alias
	.size		__nv_reservedSMEM_offset_0_alias, 0, 64
	.other		__nv_reservedSMEM_offset_0_alias,@"STO_CUDA_RESERVED_SHARED STV_DEFAULT"
__nv_reservedSMEM_offset_0_alias:
	.zero		0
	.zero		64


//--------------------- .nv.constant0._Z9mulKernelPiS_S_iii --------------------------
	.section	.nv.constant0._Z9mulKernelPiS_S_iii,"a",@progbits
	.sectionflags	@""
	.align	4
.nv.constant0._Z9mulKernelPiS_S_iii:
	.zero		932


//--------------------- SYMBOLS --------------------------

	.type		.nv.reservedSmem.offset0,@object
	.size		.nv.reservedSmem.offset0,0x4
